	.headerflags	@"EF_CUDA_TEXMODE_UNIFIED EF_CUDA_64BIT_ADDRESS EF_CUDA_ACCELERATORS EF_CUDA_SM90 EF_CUDA_VIRTUAL_SM(EF_CUDA_SM90)"
	.elftype	@"ET_EXEC"


//--------------------- .nv.info                  --------------------------
	.section	.nv.info,"",@"SHT_CUDA_INFO"
	.align	4


	//----- nvinfo : EIATTR_REGCOUNT
	.align		4
        /*0000*/ 	.byte	0x04, 0x2f
        /*0002*/ 	.short	(.L_2 - .L_1)
	.align		4
.L_1:
        /*0004*/ 	.word	index@(triton_per_fused__native_batch_norm_legit_convolution_relu_22)
        /*0008*/ 	.word	0x0000001f


	//----- nvinfo : EIATTR_MIN_STACK_SIZE
	.align		4
.L_2:
        /*000c*/ 	.byte	0x04, 0x12
        /*000e*/ 	.short	(.L_4 - .L_3)
	.align		4
.L_3:
        /*0010*/ 	.word	index@(triton_per_fused__native_batch_norm_legit_convolution_relu_22)
        /*0014*/ 	.word	0x00000000


	//----- nvinfo : EIATTR_FRAME_SIZE
	.align		4
.L_4:
        /*0018*/ 	.byte	0x04, 0x11
        /*001a*/ 	.short	(.L_6 - .L_5)
	.align		4
.L_5:
        /*001c*/ 	.word	index@(triton_per_fused__native_batch_norm_legit_convolution_relu_22)
        /*0020*/ 	.word	0x00000000


	//----- nvinfo : EIATTR_MIN_STACK_SIZE
	.align		4
.L_6:
        /*0024*/ 	.byte	0x04, 0x12
        /*0026*/ 	.short	(.L_8 - .L_7)
	.align		4
.L_7:
        /*0028*/ 	.word	index@(triton_per_fused__native_batch_norm_legit_convolution_relu_22)
        /*002c*/ 	.word	0x00000000
.L_8:


//--------------------- .nv.info.triton_per_fused__native_batch_norm_legit_convolution_relu_22 --------------------------
	.section	.nv.info.triton_per_fused__native_batch_norm_legit_convolution_relu_22,"",@"SHT_CUDA_INFO"
	.sectionflags	@""
	.align	4


	//----- nvinfo : EIATTR_CUDA_API_VERSION
	.align		4
        /*0000*/ 	.byte	0x04, 0x37
        /*0002*/ 	.short	(.L_10 - .L_9)
.L_9:
        /*0004*/ 	.word	0x0000007c


	//----- nvinfo : EIATTR_KPARAM_INFO
	.align		4
.L_10:
        /*0008*/ 	.byte	0x04, 0x17
        /*000a*/ 	.short	(.L_12 - .L_11)
.L_11:
        /*000c*/ 	.word	0x00000000
        /*0010*/ 	.short	0x0006
        /*0012*/ 	.short	0x002c
        /*0014*/ 	.byte	0x00, 0xf0, 0x11, 0x00


	//----- nvinfo : EIATTR_KPARAM_INFO
	.align		4
.L_12:
        /*0018*/ 	.byte	0x04, 0x17
        /*001a*/ 	.short	(.L_14 - .L_13)
.L_13:
        /*001c*/ 	.word	0x00000000
        /*0020*/ 	.short	0x0005
        /*0022*/ 	.short	0x0028
        /*0024*/ 	.byte	0x00, 0xf0, 0x11, 0x00


	//----- nvinfo : EIATTR_KPARAM_INFO
	.align		4
.L_14:
        /*0028*/ 	.byte	0x04, 0x17
        /*002a*/ 	.short	(.L_16 - .L_15)
.L_15:
        /*002c*/ 	.word	0x00000000
        /*0030*/ 	.short	0x0004
        /*0032*/ 	.short	0x0020
        /*0034*/ 	.byte	0x00, 0xf4, 0x21, 0x00


	//----- nvinfo : EIATTR_KPARAM_INFO
	.align		4
.L_16:
        /*0038*/ 	.byte	0x04, 0x17
        /*003a*/ 	.short	(.L_18 - .L_17)
.L_17:
        /*003c*/ 	.word	0x00000000
        /*0040*/ 	.short	0x0003
        /*0042*/ 	.short	0x0018
        /*0044*/ 	.byte	0x00, 0xf4, 0x21, 0x00


	//----- nvinfo : EIATTR_KPARAM_INFO
	.align		4
.L_18:
        /*0048*/ 	.byte	0x04, 0x17
        /*004a*/ 	.short	(.L_20 - .L_19)
.L_19:
        /*004c*/ 	.word	0x00000000
        /*0050*/ 	.short	0x0002
        /*0052*/ 	.short	0x0010
        /*0054*/ 	.byte	0x00, 0xf4, 0x21, 0x00


	//----- nvinfo : EIATTR_KPARAM_INFO
	.align		4
.L_20:
        /*0058*/ 	.byte	0x04, 0x17
        /*005a*/ 	.short	(.L_22 - .L_21)
.L_21:
        /*005c*/ 	.word	0x00000000
        /*0060*/ 	.short	0x0001
        /*0062*/ 	.short	0x0008
        /*0064*/ 	.byte	0x00, 0xf4, 0x21, 0x00


	//----- nvinfo : EIATTR_KPARAM_INFO
	.align		4
.L_22:
        /*0068*/ 	.byte	0x04, 0x17
        /*006a*/ 	.short	(.L_24 - .L_23)
.L_23:
        /*006c*/ 	.word	0x00000000
        /*0070*/ 	.short	0x0000
        /*0072*/ 	.short	0x0000
        /*0074*/ 	.byte	0x00, 0xf4, 0x21, 0x00


	//----- nvinfo : EIATTR_SPARSE_MMA_MASK
	.align		4
.L_24:
        /*0078*/ 	.byte	0x03, 0x50
        /*007a*/ 	.short	0x0000


	//----- nvinfo : EIATTR_MAXREG_COUNT
	.align		4
        /*007c*/ 	.byte	0x03, 0x1b
        /*007e*/ 	.short	0x00ff


	//----- nvinfo : EIATTR_COOP_GROUP_MASK_REGIDS
	.align		4
        /*0080*/ 	.byte	0x04, 0x29
        /*0082*/ 	.short	(.L_26 - .L_25)


	//   ....[0]....
.L_25:
        /*0084*/ 	.word	0xffffffff


	//   ....[1]....
        /*0088*/ 	.word	0xffffffff


	//   ....[2]....
        /*008c*/ 	.word	0xffffffff


	//   ....[3]....
        /*0090*/ 	.word	0xffffffff


	//   ....[4]....
        /*0094*/ 	.word	0xffffffff


	//   ....[5]....
        /*0098*/ 	.word	0xffffffff


	//   ....[6]....
        /*009c*/ 	.word	0xffffffff


	//   ....[7]....
        /*00a0*/ 	.word	0xffffffff


	//----- nvinfo : EIATTR_COOP_GROUP_INSTR_OFFSETS
	.align		4
.L_26:
        /*00a4*/ 	.byte	0x04, 0x28
        /*00a6*/ 	.short	(.L_28 - .L_27)


	//   ....[0]....
.L_27:
        /*00a8*/ 	.word	0x000002c0


	//   ....[1]....
        /*00ac*/ 	.word	0x000002e0


	//   ....[2]....
        /*00b0*/ 	.word	0x00000300


	//   ....[3]....
        /*00b4*/ 	.word	0x00000320


	//   ....[4]....
        /*00b8*/ 	.word	0x000003e0


	//   ....[5]....
        /*00bc*/ 	.word	0x00000410


	//   ....[6]....
        /*00c0*/ 	.word	0x00000460


	//   ....[7]....
        /*00c4*/ 	.word	0x000004c0


	//----- nvinfo : EIATTR_EXIT_INSTR_OFFSETS
	.align		4
.L_28:
        /*00c8*/ 	.byte	0x04, 0x1c
        /*00ca*/ 	.short	(.L_30 - .L_29)


	//   ....[0]....
.L_29:
        /*00cc*/ 	.word	0x00000690


	//   ....[1]....
        /*00d0*/ 	.word	0x000006c0


	//----- nvinfo : EIATTR_REQNTID
	.align		4
.L_30:
        /*00d4*/ 	.byte	0x04, 0x10
        /*00d6*/ 	.short	(.L_32 - .L_31)
.L_31:
        /*00d8*/ 	.word	0x00000080
        /*00dc*/ 	.word	0x00000001
        /*00e0*/ 	.word	0x00000001


	//----- nvinfo : EIATTR_CBANK_PARAM_SIZE
	.align		4
.L_32:
        /*00e4*/ 	.byte	0x03, 0x19
        /*00e6*/ 	.short	0x0030


	//----- nvinfo : EIATTR_PARAM_CBANK
	.align		4
        /*00e8*/ 	.byte	0x04, 0x0a
        /*00ea*/ 	.short	(.L_34 - .L_33)
	.align		4
.L_33:
        /*00ec*/ 	.word	index@(.nv.constant0.triton_per_fused__native_batch_norm_legit_convolution_relu_22)
        /*00f0*/ 	.short	0x0210
        /*00f2*/ 	.short	0x0030


	//----- nvinfo : EIATTR_SW_WAR
	.align		4
.L_34:
        /*00f4*/ 	.byte	0x04, 0x36
        /*00f6*/ 	.short	(.L_36 - .L_35)
.L_35:
        /*00f8*/ 	.word	0x00000008
.L_36:


//--------------------- .nv.callgraph             --------------------------
	.section	.nv.callgraph,"",@"SHT_CUDA_CALLGRAPH"
	.align	4
	.sectionentsize	8
	.align		4
        /*0000*/ 	.word	0x00000000
	.align		4
        /*0004*/ 	.word	0xffffffff
	.align		4
        /*0008*/ 	.word	0x00000000
	.align		4
        /*000c*/ 	.word	0xfffffffe
	.align		4
        /*0010*/ 	.word	0x00000000
	.align		4
        /*0014*/ 	.word	0xfffffffd
	.align		4
        /*0018*/ 	.word	0x00000000
	.align		4
        /*001c*/ 	.word	0xfffffffc


//--------------------- .nv.constant4             --------------------------
	.section	.nv.constant4,"a",@progbits
	.align	8
	.align		8
.nv.constant4:
        /*0000*/ 	.dword	_$_str


//--------------------- .text.triton_per_fused__native_batch_norm_legit_convolution_relu_22 --------------------------
	.section	.text.triton_per_fused__native_batch_norm_legit_convolution_relu_22,"ax",@progbits
	.sectionflags	@"SHF_BARRIERS=1"
	.align	128
        .global         triton_per_fused__native_batch_norm_legit_convolution_relu_22
        .type           triton_per_fused__native_batch_norm_legit_convolution_relu_22,@function
        .size           triton_per_fused__native_batch_norm_legit_convolution_relu_22,(.L_x_1 - triton_per_fused__native_batch_norm_legit_convolution_relu_22)
        .other          triton_per_fused__native_batch_norm_legit_convolution_relu_22,@"STO_CUDA_ENTRY STV_DEFAULT"
triton_per_fused__native_batch_norm_legit_convolution_relu_22:
.text.triton_per_fused__native_batch_norm_legit_convolution_relu_22:
[----:B------:R-:W0:Y:S02]  /*0000*/  LDC R1, c[0x0][0x28] ;  /* 0x00000a00ff017b82 */ /* 0x000e240000000800 */
[----:B------:R-:W1:Y:S01]  /*0010*/  S2R R0, SR_TID.X ;  /* 0x0000000000007919 */ /* 0x000e620000002100 */
[----:B------:R-:W2:Y:S01]  /*0020*/  LDC.64 R2, c[0x0][0x210] ;  /* 0x00008400ff027b82 */ /* 0x000ea20000000a00 */
[----:B------:R-:W-:Y:S01]  /*0030*/  ULDC.64 UR6, c[0x0][0x208] ;  /* 0x0000820000067ab9 */ /* 0x000fe20000000a00 */
[----:B------:R-:W3:Y:S06]  /*0040*/  S2R R4, SR_CTAID.X ;  /* 0x0000000000047919 */ /* 0x000eec0000002500 */
[----:B------:R-:W4:Y:S01]  /*0050*/  LDC.64 R10, c[0x0][0x218] ;  /* 0x00008600ff0a7b82 */ /* 0x000f220000000a00 */
[----:B-1----:R-:W-:-:S02]  /*0060*/  SHF.R.U32.HI R8, RZ, 0x4, R0 ;  /* 0x00000004ff087819 */ /* 0x002fc40000011600 */
[----:B---3--:R-:W-:Y:S02]  /*0070*/  SHF.L.U32 R15, R4, 0x3, RZ ;  /* 0x00000003040f7819 */ /* 0x008fe400000006ff */
[----:B------:R-:W-:Y:S02]  /*0080*/  SGXT.U32 R8, R8, 0x3 ;  /* 0x000000030808781a */ /* 0x000fe40000000000 */
[----:B------:R-:W-:Y:S02]  /*0090*/  SHF.R.S32.HI R12, RZ, 0x1c, R4 ;  /* 0x0000001cff0c7819 */ /* 0x000fe40000011404 */
[----:B------:R-:W-:Y:S02]  /*00a0*/  SHF.L.U32 R4, R0, 0x2, RZ ;  /* 0x0000000200047819 */ /* 0x000fe400000006ff */
[----:B------:R-:W-:Y:S02]  /*00b0*/  LOP3.LUT R9, R15, R8, RZ, 0xfc, !PT ;  /* 0x000000080f097212 */ /* 0x000fe400078efcff */
[----:B------:R-:W-:-:S02]  /*00c0*/  SGXT R12, R12, 0x1 ;  /* 0x000000010c0c781a */ /* 0x000fc40000000200 */
[----:B------:R-:W-:Y:S02]  /*00d0*/  LOP3.LUT R6, R4, 0x3c, RZ, 0xc0, !PT ;  /* 0x0000003c04067812 */ /* 0x000fe400078ec0ff */
[----:B------:R-:W-:Y:S02]  /*00e0*/  CS2R R4, SRZ ;  /* 0x0000000000047805 */ /* 0x000fe4000001ff00 */
[----:B------:R-:W-:Y:S02]  /*00f0*/  LEA.HI R12, R12, R9, RZ, 0x8 ;  /* 0x000000090c0c7211 */ /* 0x000fe400078f40ff */
[C---:B------:R-:W-:Y:S02]  /*0100*/  ISETP.GE.AND P1, PT, R9.reuse, 0x400, PT ;  /* 0x000004000900780c */ /* 0x040fe40003f26270 */
[----:B------:R-:W-:Y:S02]  /*0110*/  LEA R17, R9, R6, 0x6 ;  /* 0x0000000609117211 */ /* 0x000fe400078e30ff */
[----:B------:R-:W-:-:S02]  /*0120*/  CS2R R6, SRZ ;  /* 0x0000000000067805 */ /* 0x000fc4000001ff00 */
[----:B------:R-:W-:Y:S01]  /*0130*/  LOP3.LUT R12, R12, 0xffffff00, RZ, 0xc0, !PT ;  /* 0xffffff000c0c7812 */ /* 0x000fe200078ec0ff */
[----:B--2---:R-:W-:-:S03]  /*0140*/  IMAD.WIDE R2, R17, 0x4, R2 ;  /* 0x0000000411027825 */ /* 0x004fc600078e0202 */
[----:B------:R-:W-:Y:S01]  /*0150*/  IADD3 R9, R9, -R12, RZ ;  /* 0x8000000c09097210 */ /* 0x000fe20007ffe0ff */
[----:B------:R-:W-:Y:S02]  /*0160*/  HFMA2.MMA R12, -RZ, RZ, 0, 0 ;  /* 0x00000000ff0c7435 */ /* 0x000fe400000001ff */
[----:B------:R-:W2:Y:S02]  /*0170*/  @!P1 LDG.E.128 R4, desc[UR6][R2.64] ;  /* 0x0000000602049981 */ /* 0x000ea4000c1e1d00 */
[----:B----4-:R-:W-:-:S06]  /*0180*/  IMAD.WIDE R10, R9, 0x4, R10 ;  /* 0x00000004090a7825 */ /* 0x010fcc00078e020a */
[----:B------:R-:W3:Y:S01]  /*0190*/  @!P1 LDG.E.EL R12, desc[UR6][R10.64] ;  /* 0x000000060a0c9981 */ /* 0x000ee2000c2e1900 */
[----:B------:R-:W1:Y:S01]  /*01a0*/  S2UR UR5, SR_CgaCtaId ;  /* 0x00000000000579c3 */ /* 0x000e620000008800 */
[----:B------:R-:W-:Y:S01]  /*01b0*/  UMOV UR4, 0x400 ;  /* 0x0000040000047882 */ /* 0x000fe20000000000 */
[----:B------:R-:W-:Y:S02]  /*01c0*/  MOV R28, 0x3c800000 ;  /* 0x3c800000001c7802 */ /* 0x000fe40000000f00 */
[----:B------:R-:W-:Y:S01]  /*01d0*/  LOP3.LUT P0, RZ, R0, 0x78, RZ, 0xc0, !PT ;  /* 0x0000007800ff7812 */ /* 0x000fe2000780c0ff */
[----:B-1----:R-:W-:-:S06]  /*01e0*/  UPRMT UR4, UR5, 0x654, UR4 ;  /* 0x0000065405047896 */ /* 0x002fcc0008000004 */
[----:B------:R-:W-:Y:S02]  /*01f0*/  LEA R23, R8, UR4, 0x2 ;  /* 0x0000000408177c11 */ /* 0x000fe4000f8e10ff */
[----:B--2---:R-:W-:Y:S02]  /*0200*/  SEL R9, R4, RZ, !P1 ;  /* 0x000000ff04097207 */ /* 0x004fe40004800000 */
[----:B------:R-:W-:Y:S02]  /*0210*/  SEL R5, R5, RZ, !P1 ;  /* 0x000000ff05057207 */ /* 0x000fe40004800000 */
[----:B------:R-:W-:Y:S01]  /*0220*/  SEL R13, R6, RZ, !P1 ;  /* 0x000000ff060d7207 */ /* 0x000fe20004800000 */
[--C-:B---3--:R-:W-:Y:S02]  /*0230*/  FADD R4, R9, R12.reuse ;  /* 0x0000000c09047221 */ /* 0x108fe40000000000 */
[--C-:B------:R-:W-:Y:S01]  /*0240*/  FADD R5, R5, R12.reuse ;  /* 0x0000000c05057221 */ /* 0x100fe20000000000 */
[----:B------:R-:W-:Y:S01]  /*0250*/  SEL R7, R7, RZ, !P1 ;  /* 0x000000ff07077207 */ /* 0x000fe20004800000 */
[----:B------:R-:W-:-:S02]  /*0260*/  FADD R6, R13, R12 ;  /* 0x0000000c0d067221 */ /* 0x000fc40000000000 */
[----:B------:R-:W-:Y:S02]  /*0270*/  FADD R9, R4, R5 ;  /* 0x0000000504097221 */ /* 0x000fe40000000000 */
[----:B------:R-:W-:Y:S02]  /*0280*/  FADD R7, R7, R12 ;  /* 0x0000000c07077221 */ /* 0x000fe40000000000 */
[----:B------:R-:W-:-:S04]  /*0290*/  FADD R12, R6, R9 ;  /* 0x00000009060c7221 */ /* 0x000fc80000000000 */
[----:B------:R-:W-:-:S05]  /*02a0*/  FADD R12, R7, R12 ;  /* 0x0000000c070c7221 */ /* 0x000fca0000000000 */
[----:B------:R-:W-:-:S05]  /*02b0*/  FSEL R12, R12, RZ, !P1 ;  /* 0x000000ff0c0c7208 */ /* 0x000fca0004800000 */
[----:B------:R-:W1:Y:S02]  /*02c0*/  SHFL.BFLY PT, R9, R12, 0x8, 0x1f ;  /* 0x0d001f000c097f89 */ /* 0x000e6400000e0000 */
[----:B-1----:R-:W-:-:S05]  /*02d0*/  FADD R9, R12, R9 ;  /* 0x000000090c097221 */ /* 0x002fca0000000000 */
[----:B------:R-:W1:Y:S02]  /*02e0*/  SHFL.BFLY PT, R10, R9, 0x4, 0x1f ;  /* 0x0c801f00090a7f89 */ /* 0x000e6400000e0000 */
[----:B-1----:R-:W-:-:S05]  /*02f0*/  FADD R11, R9, R10 ;  /* 0x0000000a090b7221 */ /* 0x002fca0000000000 */
[----:B------:R-:W1:Y:S02]  /*0300*/  SHFL.BFLY PT, R10, R11, 0x2, 0x1f ;  /* 0x0c401f000b0a7f89 */ /* 0x000e6400000e0000 */
[----:B-1----:R-:W-:-:S05]  /*0310*/  FADD R13, R11, R10 ;  /* 0x0000000a0b0d7221 */ /* 0x002fca0000000000 */
[----:B------:R-:W1:Y:S02]  /*0320*/  SHFL.BFLY PT, R10, R13, 0x1, 0x1f ;  /* 0x0c201f000d0a7f89 */ /* 0x000e6400000e0000 */
[----:B-1----:R-:W-:-:S04]  /*0330*/  FADD R10, R13, R10 ;  /* 0x0000000a0d0a7221 */ /* 0x002fc80000000000 */
[C---:B------:R-:W-:Y:S01]  /*0340*/  FFMA R14, R10.reuse, -0.015625, R5 ;  /* 0xbc8000000a0e7823 */ /* 0x040fe20000000005 */
[C---:B------:R-:W-:Y:S01]  /*0350*/  FFMA R19, R10.reuse, -0.015625, R4 ;  /* 0xbc8000000a137823 */ /* 0x040fe20000000004 */
[C---:B------:R-:W-:Y:S01]  /*0360*/  FFMA R18, R10.reuse, -0.015625, R6 ;  /* 0xbc8000000a127823 */ /* 0x040fe20000000006 */
[----:B------:R-:W-:Y:S01]  /*0370*/  FFMA R20, R10, -0.015625, R7 ;  /* 0xbc8000000a147823 */ /* 0x000fe20000000007 */
[----:B------:R-:W-:Y:S01]  /*0380*/  FMUL R16, R14, R14 ;  /* 0x0000000e0e107220 */ /* 0x000fe20000400000 */
[----:B------:R-:W-:Y:S03]  /*0390*/  STS [R23], R10 ;  /* 0x0000000a17007388 */ /* 0x000fe60000000800 */
[----:B------:R-:W-:-:S04]  /*03a0*/  FFMA R21, R19, R19, R16 ;  /* 0x0000001313157223 */ /* 0x000fc80000000010 */
[----:B------:R-:W-:-:S04]  /*03b0*/  FFMA R21, R18, R18, R21 ;  /* 0x0000001212157223 */ /* 0x000fc80000000015 */
[----:B------:R-:W-:-:S05]  /*03c0*/  FFMA R21, R20, R20, R21 ;  /* 0x0000001414157223 */ /* 0x000fca0000000015 */
[----:B------:R-:W-:-:S05]  /*03d0*/  FSEL R21, R21, RZ, !P1 ;  /* 0x000000ff15157208 */ /* 0x000fca0004800000 */
[----:B------:R-:W1:Y:S02]  /*03e0*/  SHFL.BFLY PT, R12, R21, 0x8, 0x1f ;  /* 0x0d001f00150c7f89 */ /* 0x000e6400000e0000 */
[----:B-1----:R-:W-:Y:S01]  /*03f0*/  FADD R12, R21, R12 ;  /* 0x0000000c150c7221 */ /* 0x002fe20000000000 */
[----:B------:R-:W-:-:S04]  /*0400*/  LOP3.LUT R21, R15, 0x7, R0, 0xf8, !PT ;  /* 0x000000070f157812 */ /* 0x000fc800078ef800 */
[----:B------:R-:W1:Y:S01]  /*0410*/  SHFL.BFLY PT, R9, R12, 0x4, 0x1f ;  /* 0x0c801f000c097f89 */ /* 0x000e6200000e0000 */
[----:B------:R-:W-:Y:S01]  /*0420*/  BAR.SYNC.DEFER_BLOCKING 0x0 ;  /* 0x0000000000007b1d */ /* 0x000fe20000010000 */
[----:B------:R-:W-:Y:S01]  /*0430*/  ISETP.LT.AND P0, PT, R21, 0x400, !P0 ;  /* 0x000004001500780c */ /* 0x000fe20004701270 */
[----:B-1----:R-:W-:Y:S01]  /*0440*/  FADD R11, R12, R9 ;  /* 0x000000090c0b7221 */ /* 0x002fe20000000000 */
[----:B------:R-:W-:-:S04]  /*0450*/  LOP3.LUT R9, R0, 0x7, RZ, 0xc0, !PT ;  /* 0x0000000700097812 */ /* 0x000fc800078ec0ff */
[----:B------:R-:W1:Y:S01]  /*0460*/  SHFL.BFLY PT, R16, R11, 0x2, 0x1f ;  /* 0x0c401f000b107f89 */ /* 0x000e6200000e0000 */
[----:B------:R-:W-:Y:S02]  /*0470*/  LEA R22, R9, UR4, 0x2 ;  /* 0x0000000409167c11 */ /* 0x000fe4000f8e10ff */
[----:B------:R-:W2:Y:S01]  /*0480*/  LDC.64 R8, c[0x0][0x230] ;  /* 0x00008c00ff087b82 */ /* 0x000ea20000000a00 */
[----:B-1----:R-:W-:-:S07]  /*0490*/  FADD R13, R11, R16 ;  /* 0x000000100b0d7221 */ /* 0x002fce0000000000 */
[----:B------:R-:W1:Y:S01]  /*04a0*/  LDC.64 R10, c[0x0][0x220] ;  /* 0x00008800ff0a7b82 */ /* 0x000e620000000a00 */
[C---:B--2---:R-:W-:Y:S01]  /*04b0*/  IMAD.WIDE R8, R21.reuse, 0x4, R8 ;  /* 0x0000000415087825 */ /* 0x044fe200078e0208 */
[----:B------:R-:W2:Y:S03]  /*04c0*/  SHFL.BFLY PT, R16, R13, 0x1, 0x1f ;  /* 0x0c201f000d107f89 */ /* 0x000ea600000e0000 */
[----:B-1----:R-:W-:-:S04]  /*04d0*/  IMAD.WIDE R10, R21, 0x4, R10 ;  /* 0x00000004150a7825 */ /* 0x002fc800078e020a */
[----:B--2---:R-:W-:Y:S02]  /*04e0*/  FADD R24, R13, R16 ;  /* 0x000000100d187221 */ /* 0x004fe40000000000 */
[----:B------:R-:W-:Y:S01]  /*04f0*/  LDS R16, [R22] ;  /* 0x0000000016107984 */ /* 0x000fe20000000800 */
[----:B------:R-:W1:Y:S01]  /*0500*/  LDC.64 R12, c[0x0][0x228] ;  /* 0x00008a00ff0c7b82 */ /* 0x000e620000000a00 */
[----:B------:R-:W-:-:S07]  /*0510*/  FFMA R26, R24, R28, 9.9999997473787516356e-06 ;  /* 0x3727c5ac181a7423 */ /* 0x000fce000000001c */
[----:B------:R-:W-:Y:S06]  /*0520*/  BAR.SYNC.DEFER_BLOCKING 0x0 ;  /* 0x0000000000007b1d */ /* 0x000fec0000010000 */
[----:B------:R-:W2:Y:S02]  /*0530*/  MUFU.RSQ R27, R26 ;  /* 0x0000001a001b7308 */ /* 0x000ea40000001400 */
[-C--:B--2---:R-:W-:Y:S01]  /*0540*/  FMUL R14, R14, R27.reuse ;  /* 0x0000001b0e0e7220 */ /* 0x084fe20000400000 */
[-C--:B------:R-:W-:Y:S01]  /*0550*/  FMUL R15, R18, R27.reuse ;  /* 0x0000001b120f7220 */ /* 0x080fe20000400000 */
[-C--:B------:R-:W-:Y:S01]  /*0560*/  FMUL R0, R19, R27.reuse ;  /* 0x0000001b13007220 */ /* 0x080fe20000400000 */
[----:B------:R-:W-:Y:S01]  /*0570*/  STS [R23], R24 ;  /* 0x0000001817007388 */ /* 0x000fe20000000800 */
[----:B------:R-:W-:Y:S01]  /*0580*/  FMUL R20, R20, R27 ;  /* 0x0000001b14147220 */ /* 0x000fe20000400000 */
[----:B------:R-:W-:Y:S01]  /*0590*/  BAR.SYNC.DEFER_BLOCKING 0x0 ;  /* 0x0000000000007b1d */ /* 0x000fe20000010000 */
[----:B------:R-:W-:Y:S01]  /*05a0*/  FSETP.GEU.AND P3, PT, R14, RZ, PT ;  /* 0x000000ff0e00720b */ /* 0x000fe20003f6e000 */
[----:B-1----:R-:W-:Y:S01]  /*05b0*/  IMAD.WIDE R18, R17, 0x4, R12 ;  /* 0x0000000411127825 */ /* 0x002fe200078e020c */
[----:B------:R-:W-:-:S02]  /*05c0*/  FSETP.GEU.AND P4, PT, R15, RZ, PT ;  /* 0x000000ff0f00720b */ /* 0x000fc40003f8e000 */
[----:B------:R-:W-:Y:S02]  /*05d0*/  FSETP.GEU.AND P2, PT, R0, RZ, PT ;  /* 0x000000ff0000720b */ /* 0x000fe40003f4e000 */
[----:B------:R-:W-:Y:S02]  /*05e0*/  FSETP.GEU.AND P5, PT, R20, RZ, PT ;  /* 0x000000ff1400720b */ /* 0x000fe40003fae000 */
[----:B------:R-:W-:Y:S02]  /*05f0*/  FSEL R13, R14, RZ, P3 ;  /* 0x000000ff0e0d7208 */ /* 0x000fe40001800000 */
[----:B------:R-:W-:Y:S02]  /*0600*/  FSEL R14, R15, RZ, P4 ;  /* 0x000000ff0f0e7208 */ /* 0x000fe40002000000 */
[----:B------:R-:W-:Y:S02]  /*0610*/  FSEL R12, R0, RZ, P2 ;  /* 0x000000ff000c7208 */ /* 0x000fe40001000000 */
[----:B------:R-:W-:Y:S01]  /*0620*/  FSEL R15, R20, RZ, P5 ;  /* 0x000000ff140f7208 */ /* 0x000fe20002800000 */
[----:B------:R-:W1:Y:S04]  /*0630*/  LDS R25, [R22] ;  /* 0x0000000016197984 */ /* 0x000e680000000800 */
[----:B------:R2:W-:Y:S04]  /*0640*/  @!P1 STG.E.128 desc[UR6][R2.64], R4 ;  /* 0x0000000402009986 */ /* 0x0005e8000c101d06 */
[----:B------:R2:W-:Y:S01]  /*0650*/  @!P1 STG.E.128 desc[UR6][R18.64], R12 ;  /* 0x0000000c12009986 */ /* 0x0005e2000c101d06 */
[----:B-1----:R-:W-:-:S06]  /*0660*/  FFMA R25, R25, R28, 9.9999997473787516356e-06 ;  /* 0x3727c5ac19197423 */ /* 0x002fcc000000001c */
[----:B------:R-:W1:Y:S02]  /*0670*/  MUFU.RSQ R25, R25 ;  /* 0x0000001900197308 */ /* 0x000e640000001400 */
[----:B-1----:R2:W-:Y:S01]  /*0680*/  @P0 STG.E desc[UR6][R8.64], R25 ;  /* 0x0000001908000986 */ /* 0x0025e2000c101906 */
[----:B------:R-:W-:Y:S05]  /*0690*/  @!P0 EXIT ;  /* 0x000000000000894d */ /* 0x000fea0003800000 */
[----:B--2---:R-:W-:-:S05]  /*06a0*/  FMUL R3, R16, 0.015625 ;  /* 0x3c80000010037820 */ /* 0x004fca0000400000 */
[----:B------:R-:W-:Y:S01]  /*06b0*/  STG.E desc[UR6][R10.64], R3 ;  /* 0x000000030a007986 */ /* 0x000fe2000c101906 */
[----:B------:R-:W-:Y:S05]  /*06c0*/  EXIT ;  /* 0x000000000000794d */ /* 0x000fea0003800000 */
.L_x_0:
[----:B------:R-:W-:-:S00]  /*06d0*/  BRA `(.L_x_0) ;  /* 0xfffffffc00fc7947 */ /* 0x000fc0000383ffff */
[----:B------:R-:W-:-:S00]  /*06e0*/  NOP ;  /* 0x0000000000007918 */ /* 0x000fc00000000000 */
        /* <DEDUP_REMOVED lines=9> */
.L_x_1:


//--------------------- .nv.global.init           --------------------------
	.section	.nv.global.init,"aw",@progbits
.nv.global.init:
	.type		_$_str,@object
	.size		_$_str,(.L_0 - _$_str)
_$_str:
        /*0000*/ 	.byte	0x5f, 0x5f, 0x43, 0x55, 0x44, 0x41, 0x5f, 0x46, 0x54, 0x5a, 0x00
.L_0:


//--------------------- .nv.shared.triton_per_fused__native_batch_norm_legit_convolution_relu_22 --------------------------
	.section	.nv.shared.triton_per_fused__native_batch_norm_legit_convolution_relu_22,"aw",@nobits
	.sectionflags	@""
	.align	16
	.zero		1024


//--------------------- .nv.constant0.triton_per_fused__native_batch_norm_legit_convolution_relu_22 --------------------------
	.section	.nv.constant0.triton_per_fused__native_batch_norm_legit_convolution_relu_22,"a",@progbits
	.sectionflags	@""
	.align	4
.nv.constant0.triton_per_fused__native_batch_norm_legit_convolution_relu_22:
	.zero		576
